	.headerflags	@"EF_CUDA_TEXMODE_UNIFIED EF_CUDA_64BIT_ADDRESS EF_CUDA_ACCELERATORS EF_CUDA_SM90 EF_CUDA_VIRTUAL_SM(EF_CUDA_SM90)"
	.elftype	@"ET_EXEC"


//--------------------- .nv.info                  --------------------------
	.section	.nv.info,"",@"SHT_CUDA_INFO"
	.align	4


	//----- nvinfo : EIATTR_REGCOUNT
	.align		4
        /*0000*/ 	.byte	0x04, 0x2f
        /*0002*/ 	.short	(.L_1 - .L_0)
	.align		4
.L_0:
        /*0004*/ 	.word	index@(triton_poi_fused_cat_58)
        /*0008*/ 	.word	0x00000018


	//----- nvinfo : EIATTR_MIN_STACK_SIZE
	.align		4
.L_1:
        /*000c*/ 	.byte	0x04, 0x12
        /*000e*/ 	.short	(.L_3 - .L_2)
	.align		4
.L_2:
        /*0010*/ 	.word	index@(triton_poi_fused_cat_58)
        /*0014*/ 	.word	0x00000000


	//----- nvinfo : EIATTR_FRAME_SIZE
	.align		4
.L_3:
        /*0018*/ 	.byte	0x04, 0x11
        /*001a*/ 	.short	(.L_5 - .L_4)
	.align		4
.L_4:
        /*001c*/ 	.word	index@(triton_poi_fused_cat_58)
        /*0020*/ 	.word	0x00000000


	//----- nvinfo : EIATTR_MIN_STACK_SIZE
	.align		4
.L_5:
        /*0024*/ 	.byte	0x04, 0x12
        /*0026*/ 	.short	(.L_7 - .L_6)
	.align		4
.L_6:
        /*0028*/ 	.word	index@(triton_poi_fused_cat_58)
        /*002c*/ 	.word	0x00000000
.L_7:


//--------------------- .nv.info.triton_poi_fused_cat_58 --------------------------
	.section	.nv.info.triton_poi_fused_cat_58,"",@"SHT_CUDA_INFO"
	.sectionflags	@""
	.align	4


	//----- nvinfo : EIATTR_CUDA_API_VERSION
	.align		4
        /*0000*/ 	.byte	0x04, 0x37
        /*0002*/ 	.short	(.L_9 - .L_8)
.L_8:
        /*0004*/ 	.word	0x0000007c


	//----- nvinfo : EIATTR_KPARAM_INFO
	.align		4
.L_9:
        /*0008*/ 	.byte	0x04, 0x17
        /*000a*/ 	.short	(.L_11 - .L_10)
.L_10:
        /*000c*/ 	.word	0x00000000
        /*0010*/ 	.short	0x0009
        /*0012*/ 	.short	0x0048
        /*0014*/ 	.byte	0x00, 0xf0, 0x11, 0x00


	//----- nvinfo : EIATTR_KPARAM_INFO
	.align		4
.L_11:
        /*0018*/ 	.byte	0x04, 0x17
        /*001a*/ 	.short	(.L_13 - .L_12)
.L_12:
        /*001c*/ 	.word	0x00000000
        /*0020*/ 	.short	0x0008
        /*0022*/ 	.short	0x0040
        /*0024*/ 	.byte	0x00, 0xf4, 0x21, 0x00


	//----- nvinfo : EIATTR_KPARAM_INFO
	.align		4
.L_13:
        /*0028*/ 	.byte	0x04, 0x17
        /*002a*/ 	.short	(.L_15 - .L_14)
.L_14:
        /*002c*/ 	.word	0x00000000
        /*0030*/ 	.short	0x0007
        /*0032*/ 	.short	0x0038
        /*0034*/ 	.byte	0x00, 0xf4, 0x21, 0x00


	//----- nvinfo : EIATTR_KPARAM_INFO
	.align		4
.L_15:
        /*0038*/ 	.byte	0x04, 0x17
        /*003a*/ 	.short	(.L_17 - .L_16)
.L_16:
        /*003c*/ 	.word	0x00000000
        /*0040*/ 	.short	0x0006
        /*0042*/ 	.short	0x0030
        /*0044*/ 	.byte	0x00, 0xf4, 0x21, 0x00


	//----- nvinfo : EIATTR_KPARAM_INFO
	.align		4
.L_17:
        /*0048*/ 	.byte	0x04, 0x17
        /*004a*/ 	.short	(.L_19 - .L_18)
.L_18:
        /*004c*/ 	.word	0x00000000
        /*0050*/ 	.short	0x0005
        /*0052*/ 	.short	0x0028
        /*0054*/ 	.byte	0x00, 0xf4, 0x21, 0x00


	//----- nvinfo : EIATTR_KPARAM_INFO
	.align		4
.L_19:
        /*0058*/ 	.byte	0x04, 0x17
        /*005a*/ 	.short	(.L_21 - .L_20)
.L_20:
        /*005c*/ 	.word	0x00000000
        /*0060*/ 	.short	0x0004
        /*0062*/ 	.short	0x0020
        /*0064*/ 	.byte	0x00, 0xf4, 0x21, 0x00


	//----- nvinfo : EIATTR_KPARAM_INFO
	.align		4
.L_21:
        /*0068*/ 	.byte	0x04, 0x17
        /*006a*/ 	.short	(.L_23 - .L_22)
.L_22:
        /*006c*/ 	.word	0x00000000
        /*0070*/ 	.short	0x0003
        /*0072*/ 	.short	0x0018
        /*0074*/ 	.byte	0x00, 0xf4, 0x21, 0x00


	//----- nvinfo : EIATTR_KPARAM_INFO
	.align		4
.L_23:
        /*0078*/ 	.byte	0x04, 0x17
        /*007a*/ 	.short	(.L_25 - .L_24)
.L_24:
        /*007c*/ 	.word	0x00000000
        /*0080*/ 	.short	0x0002
        /*0082*/ 	.short	0x0010
        /*0084*/ 	.byte	0x00, 0xf4, 0x21, 0x00


	//----- nvinfo : EIATTR_KPARAM_INFO
	.align		4
.L_25:
        /*0088*/ 	.byte	0x04, 0x17
        /*008a*/ 	.short	(.L_27 - .L_26)
.L_26:
        /*008c*/ 	.word	0x00000000
        /*0090*/ 	.short	0x0001
        /*0092*/ 	.short	0x0008
        /*0094*/ 	.byte	0x00, 0xf4, 0x21, 0x00


	//----- nvinfo : EIATTR_KPARAM_INFO
	.align		4
.L_27:
        /*0098*/ 	.byte	0x04, 0x17
        /*009a*/ 	.short	(.L_29 - .L_28)
.L_28:
        /*009c*/ 	.word	0x00000000
        /*00a0*/ 	.short	0x0000
        /*00a2*/ 	.short	0x0000
        /*00a4*/ 	.byte	0x00, 0xf4, 0x21, 0x00


	//----- nvinfo : EIATTR_SPARSE_MMA_MASK
	.align		4
.L_29:
        /*00a8*/ 	.byte	0x03, 0x50
        /*00aa*/ 	.short	0x0000


	//----- nvinfo : EIATTR_MAXREG_COUNT
	.align		4
        /*00ac*/ 	.byte	0x03, 0x1b
        /*00ae*/ 	.short	0x00ff


	//----- nvinfo : EIATTR_EXIT_INSTR_OFFSETS
	.align		4
        /*00b0*/ 	.byte	0x04, 0x1c
        /*00b2*/ 	.short	(.L_31 - .L_30)


	//   ....[0]....
.L_30:
        /*00b4*/ 	.word	0x00000700


	//----- nvinfo : EIATTR_REQNTID
	.align		4
.L_31:
        /*00b8*/ 	.byte	0x04, 0x10
        /*00ba*/ 	.short	(.L_33 - .L_32)
.L_32:
        /*00bc*/ 	.word	0x00000080
        /*00c0*/ 	.word	0x00000001
        /*00c4*/ 	.word	0x00000001


	//----- nvinfo : EIATTR_CBANK_PARAM_SIZE
	.align		4
.L_33:
        /*00c8*/ 	.byte	0x03, 0x19
        /*00ca*/ 	.short	0x004c


	//----- nvinfo : EIATTR_PARAM_CBANK
	.align		4
        /*00cc*/ 	.byte	0x04, 0x0a
        /*00ce*/ 	.short	(.L_35 - .L_34)
	.align		4
.L_34:
        /*00d0*/ 	.word	index@(.nv.constant0.triton_poi_fused_cat_58)
        /*00d4*/ 	.short	0x0210
        /*00d6*/ 	.short	0x004c


	//----- nvinfo : EIATTR_SW_WAR
	.align		4
.L_35:
        /*00d8*/ 	.byte	0x04, 0x36
        /*00da*/ 	.short	(.L_37 - .L_36)
.L_36:
        /*00dc*/ 	.word	0x00000008
.L_37:


//--------------------- .nv.callgraph             --------------------------
	.section	.nv.callgraph,"",@"SHT_CUDA_CALLGRAPH"
	.align	4
	.sectionentsize	8
	.align		4
        /*0000*/ 	.word	0x00000000
	.align		4
        /*0004*/ 	.word	0xffffffff
	.align		4
        /*0008*/ 	.word	0x00000000
	.align		4
        /*000c*/ 	.word	0xfffffffe
	.align		4
        /*0010*/ 	.word	0x00000000
	.align		4
        /*0014*/ 	.word	0xfffffffd
	.align		4
        /*0018*/ 	.word	0x00000000
	.align		4
        /*001c*/ 	.word	0xfffffffc


//--------------------- .text.triton_poi_fused_cat_58 --------------------------
	.section	.text.triton_poi_fused_cat_58,"ax",@progbits
	.align	128
        .global         triton_poi_fused_cat_58
        .type           triton_poi_fused_cat_58,@function
        .size           triton_poi_fused_cat_58,(.L_x_1 - triton_poi_fused_cat_58)
        .other          triton_poi_fused_cat_58,@"STO_CUDA_ENTRY STV_DEFAULT"
triton_poi_fused_cat_58:
.text.triton_poi_fused_cat_58:
[----:B------:R-:W-:Y:S01]  /*0000*/  LDC R1, c[0x0][0x28] ;  /* 0x00000a00ff017b82 */ /* 0x000fe20000000800 */
[----:B------:R-:W1:Y:S07]  /*0010*/  S2R R2, SR_TID.X ;  /* 0x0000000000027919 */ /* 0x000e6e0000002100 */
[----:B------:R-:W2:Y:S01]  /*0020*/  LDC.64 R14, c[0x0][0x218] ;  /* 0x00008600ff0e7b82 */ /* 0x000ea20000000a00 */
[----:B------:R-:W-:Y:S01]  /*0030*/  ULDC.64 UR4, c[0x0][0x208] ;  /* 0x0000820000047ab9 */ /* 0x000fe20000000a00 */
[----:B------:R-:W-:Y:S01]  /*0040*/  ULDC.64 UR6, c[0x0][0x228] ;  /* 0x00008a0000067ab9 */ /* 0x000fe20000000a00 */
[----:B------:R-:W3:Y:S05]  /*0050*/  S2R R3, SR_CTAID.X ;  /* 0x0000000000037919 */ /* 0x000eea0000002500 */
[----:B------:R-:W4:Y:S08]  /*0060*/  LDC.64 R10, c[0x0][0x220] ;  /* 0x00008800ff0a7b82 */ /* 0x000f300000000a00 */
[----:B------:R-:W5:Y:S01]  /*0070*/  LDC.64 R12, c[0x0][0x230] ;  /* 0x00008c00ff0c7b82 */ /* 0x000f620000000a00 */
[----:B-1----:R-:W-:-:S05]  /*0080*/  LOP3.LUT R2, R2, 0x7f, RZ, 0xc0, !PT ;  /* 0x0000007f02027812 */ /* 0x002fca00078ec0ff */
[----:B---3--:R-:W-:-:S05]  /*0090*/  IMAD R2, R3, 0x80, R2 ;  /* 0x0000008003027824 */ /* 0x008fca00078e0202 */
[----:B------:R-:W-:-:S04]  /*00a0*/  SHF.R.S32.HI R7, RZ, 0x1f, R2 ;  /* 0x0000001fff077819 */ /* 0x000fc80000011402 */
[CC--:B------:R-:W-:Y:S02]  /*00b0*/  LEA.HI R0, R7.reuse, R2.reuse, RZ, 0x4 ;  /* 0x0000000207007211 */ /* 0x0c0fe400078f20ff */
[----:B------:R-:W-:Y:S02]  /*00c0*/  LEA.HI R5, R7, R2, RZ, 0x2 ;  /* 0x0000000207057211 */ /* 0x000fe400078f10ff */
[--C-:B------:R-:W-:Y:S02]  /*00d0*/  SHF.R.S32.HI R3, RZ, 0x4, R0.reuse ;  /* 0x00000004ff037819 */ /* 0x100fe40000011400 */
[----:B------:R-:W-:Y:S02]  /*00e0*/  SHF.R.S32.HI R4, RZ, 0x1f, R0 ;  /* 0x0000001fff047819 */ /* 0x000fe40000011400 */
[----:B------:R-:W-:Y:S02]  /*00f0*/  SHF.R.S32.HI R6, RZ, 0x2, R5 ;  /* 0x00000002ff067819 */ /* 0x000fe40000011405 */
[----:B------:R-:W-:-:S02]  /*0100*/  LEA.HI R4, R4, R3, RZ, 0x7 ;  /* 0x0000000304047211 */ /* 0x000fc400078f38ff */
[----:B------:R-:W-:Y:S02]  /*0110*/  LEA.HI R8, R6, R6, RZ, 0x2 ;  /* 0x0000000606087211 */ /* 0x000fe400078f10ff */
[----:B------:R-:W-:Y:S02]  /*0120*/  LOP3.LUT R4, R4, 0xffffff80, RZ, 0xc0, !PT ;  /* 0xffffff8004047812 */ /* 0x000fe400078ec0ff */
[----:B------:R-:W-:Y:S02]  /*0130*/  LOP3.LUT R9, R8, 0xfffffffc, RZ, 0xc0, !PT ;  /* 0xfffffffc08097812 */ /* 0x000fe400078ec0ff */
[----:B------:R-:W-:Y:S01]  /*0140*/  LOP3.LUT R5, R5, 0xfffffffc, RZ, 0xc0, !PT ;  /* 0xfffffffc05057812 */ /* 0x000fe200078ec0ff */
[----:B------:R-:W-:Y:S02]  /*0150*/  IMAD.IADD R3, R3, 0x1, -R4 ;  /* 0x0000000103037824 */ /* 0x000fe400078e0a04 */
[----:B------:R-:W-:Y:S01]  /*0160*/  IMAD.IADD R4, R6, 0x1, -R9 ;  /* 0x0000000106047824 */ /* 0x000fe200078e0a09 */
[----:B------:R-:W-:Y:S01]  /*0170*/  CS2R R8, SRZ ;  /* 0x0000000000087805 */ /* 0x000fe2000001ff00 */
[----:B------:R-:W-:Y:S01]  /*0180*/  IMAD.IADD R5, R2, 0x1, -R5 ;  /* 0x0000000102057824 */ /* 0x000fe200078e0a05 */
[----:B------:R-:W-:Y:S01]  /*0190*/  ISETP.GE.AND P0, PT, R3, 0x40, PT ;  /* 0x000000400300780c */ /* 0x000fe20003f06270 */
[----:B--2---:R-:W-:Y:S01]  /*01a0*/  IMAD.WIDE R16, R4, 0x8, R14 ;  /* 0x0000000804107825 */ /* 0x004fe200078e020e */
[----:B------:R-:W-:-:S11]  /*01b0*/  CS2R R14, SRZ ;  /* 0x00000000000e7805 */ /* 0x000fd6000001ff00 */
[----:B------:R1:W2:Y:S01]  /*01c0*/  @!P0 LDG.E.EL.64 R8, desc[UR4][R16.64] ;  /* 0x0000000410088981 */ /* 0x0002a2000c2e1b00 */
[----:B----4-:R-:W-:Y:S01]  /*01d0*/  IMAD.WIDE R18, R5, 0x8, R10 ;  /* 0x0000000805127825 */ /* 0x010fe200078e020a */
[----:B------:R-:W-:-:S03]  /*01e0*/  CS2R R10, SRZ ;  /* 0x00000000000a7805 */ /* 0x000fc6000001ff00 */
[----:B-----5:R-:W-:Y:S01]  /*01f0*/  IMAD.WIDE R12, R5, 0x8, R12 ;  /* 0x00000008050c7825 */ /* 0x020fe200078e020c */
[----:B------:R3:W4:Y:S04]  /*0200*/  @!P0 LDG.E.EL.64 R14, desc[UR4][R18.64] ;  /* 0x00000004120e8981 */ /* 0x000728000c2e1b00 */
[----:B------:R-:W5:Y:S01]  /*0210*/  @!P0 LDG.E.EL.64 R10, desc[UR4][R12.64] ;  /* 0x000000040c0a8981 */ /* 0x000f62000c2e1b00 */
[----:B-1----:R-:W-:Y:S01]  /*0220*/  LEA.HI R16, R7, R2, RZ, 0xb ;  /* 0x0000000207107211 */ /* 0x002fe200078f58ff */
[----:B---3--:R-:W-:Y:S01]  /*0230*/  IMAD.SHL.U32 R19, R3, 0x4, RZ ;  /* 0x0000000403137824 */ /* 0x008fe200078e00ff */
[----:B--2---:R-:W-:Y:S02]  /*0240*/  SEL R20, R9, RZ, !P0 ;  /* 0x000000ff09147207 */ /* 0x004fe40004000000 */
[----:B------:R-:W-:-:S02]  /*0250*/  SEL R21, R8, RZ, !P0 ;  /* 0x000000ff08157207 */ /* 0x000fc40004000000 */
[----:B------:R-:W-:Y:S02]  /*0260*/  SHF.R.U32.HI R9, RZ, 0x1e, R20 ;  /* 0x0000001eff097819 */ /* 0x000fe40000011614 */
[----:B----4-:R-:W-:Y:S02]  /*0270*/  SEL R6, R14, RZ, !P0 ;  /* 0x000000ff0e067207 */ /* 0x010fe40004000000 */
[----:B------:R-:W-:Y:S02]  /*0280*/  LOP3.LUT R8, R9, 0x2, RZ, 0xc0, !PT ;  /* 0x0000000209087812 */ /* 0x000fe400078ec0ff */
[----:B------:R-:W-:Y:S02]  /*0290*/  SEL R9, R15, RZ, !P0 ;  /* 0x000000ff0f097207 */ /* 0x000fe40004000000 */
[----:B------:R-:W-:Y:S02]  /*02a0*/  IADD3 R21, P1, R8, R21, RZ ;  /* 0x0000001508157210 */ /* 0x000fe40007f3e0ff */
[----:B-----5:R-:W-:-:S02]  /*02b0*/  SEL R8, R11, RZ, !P0 ;  /* 0x000000ff0b087207 */ /* 0x020fc40004000000 */
[----:B------:R-:W-:Y:S01]  /*02c0*/  SEL R17, R10, RZ, !P0 ;  /* 0x000000ff0a117207 */ /* 0x000fe20004000000 */
[----:B------:R-:W-:Y:S01]  /*02d0*/  IMAD.X R20, RZ, RZ, R20, P1 ;  /* 0x000000ffff147224 */ /* 0x000fe200008e0614 */
[----:B------:R-:W-:Y:S01]  /*02e0*/  SHF.R.U32.HI R14, RZ, 0x1c, R9 ;  /* 0x0000001cff0e7819 */ /* 0x000fe20000011609 */
[----:B------:R-:W1:Y:S01]  /*02f0*/  LDC.64 R10, c[0x0][0x238] ;  /* 0x00008e00ff0a7b82 */ /* 0x000e620000000a00 */
[----:B------:R-:W-:Y:S02]  /*0300*/  LEA R15, P2, R6, UR6, 0x2 ;  /* 0x00000006060f7c11 */ /* 0x000fe4000f8410ff */
[----:B------:R-:W-:Y:S02]  /*0310*/  SHF.R.U32.HI R12, RZ, 0x1c, R8 ;  /* 0x0000001cff0c7819 */ /* 0x000fe40000011608 */
[----:B------:R-:W-:Y:S02]  /*0320*/  LEA R13, P3, R17, UR6, 0x2 ;  /* 0x00000006110d7c11 */ /* 0x000fe4000f8610ff */
[C---:B------:R-:W-:Y:S01]  /*0330*/  SHF.L.U64.HI R20, R21.reuse, 0x3, R20 ;  /* 0x0000000315147819 */ /* 0x040fe20000010214 */
[----:B------:R-:W-:Y:S01]  /*0340*/  IMAD.SHL.U32 R21, R21, 0x8, RZ ;  /* 0x0000000815157824 */ /* 0x000fe200078e00ff */
[----:B------:R-:W-:-:S02]  /*0350*/  LOP3.LUT R14, R14, 0x8, RZ, 0xc0, !PT ;  /* 0x000000080e0e7812 */ /* 0x000fc400078ec0ff */
[----:B------:R-:W-:Y:S02]  /*0360*/  LEA.HI.X R6, R6, UR7, R9, 0x2, P2 ;  /* 0x0000000706067c11 */ /* 0x000fe400090f1409 */
[----:B------:R-:W-:Y:S02]  /*0370*/  LOP3.LUT R12, R12, 0x8, RZ, 0xc0, !PT ;  /* 0x000000080c0c7812 */ /* 0x000fe400078ec0ff */
[----:B------:R-:W-:Y:S01]  /*0380*/  LEA.HI.X R17, R17, UR7, R8, 0x2, P3 ;  /* 0x0000000711117c11 */ /* 0x000fe200098f1408 */
[----:B------:R-:W-:Y:S01]  /*0390*/  ULDC.64 UR6, c[0x0][0x248] ;  /* 0x0000920000067ab9 */ /* 0x000fe20000000a00 */
[----:B------:R-:W2:Y:S01]  /*03a0*/  LDC.64 R8, c[0x0][0x210] ;  /* 0x00008400ff087b82 */ /* 0x000ea20000000a00 */
[C---:B------:R-:W-:Y:S02]  /*03b0*/  IADD3 R14, P2, P1, R21.reuse, R15, R14 ;  /* 0x0000000f150e7210 */ /* 0x040fe4000795e00e */
[----:B------:R-:W-:Y:S02]  /*03c0*/  IADD3 R12, P3, P4, R21, R13, R12 ;  /* 0x0000000d150c7210 */ /* 0x000fe40007c7e00c */
[----:B------:R-:W-:-:S02]  /*03d0*/  IADD3.X R15, R20, R6, RZ, P2, P1 ;  /* 0x00000006140f7210 */ /* 0x000fc400017e24ff */
[----:B------:R-:W-:Y:S01]  /*03e0*/  IADD3.X R13, R20, R17, RZ, P3, P4 ;  /* 0x00000011140d7210 */ /* 0x000fe20001fe84ff */
[----:B------:R-:W3:Y:S01]  /*03f0*/  LDC.64 R6, c[0x0][0x240] ;  /* 0x00009000ff067b82 */ /* 0x000ee20000000a00 */
[----:B------:R-:W-:Y:S01]  /*0400*/  SHF.R.S32.HI R17, RZ, 0xb, R16 ;  /* 0x0000000bff117819 */ /* 0x000fe20000011410 */
[----:B------:R-:W-:Y:S01]  /*0410*/  IMAD.WIDE R14, R19, 0x4, R14 ;  /* 0x00000004130e7825 */ /* 0x000fe200078e020e */
[----:B------:R-:W-:-:S03]  /*0420*/  LOP3.LUT R16, R16, 0xfffff800, RZ, 0xc0, !PT ;  /* 0xfffff80010107812 */ /* 0x000fc600078ec0ff */
[----:B------:R-:W-:-:S04]  /*0430*/  IMAD.WIDE R18, R19, 0x4, R12 ;  /* 0x0000000413127825 */ /* 0x000fc800078e020c */
[C---:B------:R-:W-:Y:S02]  /*0440*/  IMAD.SHL.U32 R21, R17.reuse, 0x100, RZ ;  /* 0x0000010011157824 */ /* 0x040fe400078e00ff */
[----:B------:R-:W-:Y:S02]  /*0450*/  IMAD.SHL.U32 R17, R17, 0x400, RZ ;  /* 0x0000040011117824 */ /* 0x000fe400078e00ff */
[----:B------:R-:W-:-:S04]  /*0460*/  IMAD.WIDE R12, R21, 0x4, R14 ;  /* 0x00000004150c7825 */ /* 0x000fc800078e020e */
[----:B------:R-:W-:Y:S01]  /*0470*/  IMAD.WIDE R14, R21, 0x4, R18 ;  /* 0x00000004150e7825 */ /* 0x000fe200078e0212 */
[----:B------:R-:W-:-:S03]  /*0480*/  IADD3 R19, R17, R2, -R16 ;  /* 0x0000000211137210 */ /* 0x000fc60007ffe810 */
[----:B-1----:R-:W-:-:S04]  /*0490*/  IMAD.WIDE R10, R5, 0x4, R10 ;  /* 0x00000004050a7825 */ /* 0x002fc800078e020a */
[----:B--2---:R-:W-:Y:S01]  /*04a0*/  IMAD.WIDE R8, R19, 0x4, R8 ;  /* 0x0000000413087825 */ /* 0x004fe200078e0208 */
[----:B------:R-:W-:-:S03]  /*04b0*/  LOP3.LUT R19, R0, 0xfffffff0, RZ, 0xc0, !PT ;  /* 0xfffffff000137812 */ /* 0x000fc600078ec0ff */
[----:B------:R-:W-:Y:S02]  /*04c0*/  IMAD.MOV.U32 R5, RZ, RZ, RZ ;  /* 0x000000ffff057224 */ /* 0x000fe400078e00ff */
[----:B------:R-:W-:Y:S02]  /*04d0*/  IMAD.MOV.U32 R16, RZ, RZ, RZ ;  /* 0x000000ffff107224 */ /* 0x000fe400078e00ff */
[----:B------:R-:W-:Y:S02]  /*04e0*/  IMAD.IADD R0, R2, 0x1, -R19 ;  /* 0x0000000102007824 */ /* 0x000fe400078e0a13 */
[----:B------:R-:W-:Y:S01]  /*04f0*/  IMAD.MOV.U32 R18, RZ, RZ, RZ ;  /* 0x000000ffff127224 */ /* 0x000fe200078e00ff */
[----:B------:R1:W2:Y:S01]  /*0500*/  @!P0 LDG.E.EL R5, desc[UR4][R12.64] ;  /* 0x000000040c058981 */ /* 0x0002a2000c2e1900 */
[----:B------:R-:W-:Y:S02]  /*0510*/  IMAD.SHL.U32 R19, R3, 0x10, RZ ;  /* 0x0000001003137824 */ /* 0x000fe400078e00ff */
[----:B---3--:R-:W-:Y:S01]  /*0520*/  IMAD.WIDE R6, R4, 0x4, R6 ;  /* 0x0000000404067825 */ /* 0x008fe200078e0206 */
[----:B------:R3:W4:Y:S01]  /*0530*/  @!P0 LDG.E.EL R16, desc[UR4][R14.64] ;  /* 0x000000040e108981 */ /* 0x000722000c2e1900 */
[----:B------:R-:W-:-:S02]  /*0540*/  SHF.R.S32.HI R20, RZ, 0x1f, R17 ;  /* 0x0000001fff147819 */ /* 0x000fc40000011411 */
[----:B------:R-:W-:Y:S01]  /*0550*/  IMAD.MOV.U32 R4, RZ, RZ, RZ ;  /* 0x000000ffff047224 */ /* 0x000fe200078e00ff */
[----:B------:R-:W-:Y:S01]  /*0560*/  IADD3 R21, P2, P3, R19, R0, R17 ;  /* 0x0000000013157210 */ /* 0x000fe20007b5e011 */
[----:B------:R5:W4:Y:S01]  /*0570*/  @!P0 LDG.E.EL R18, desc[UR4][R10.64] ;  /* 0x000000040a128981 */ /* 0x000b22000c2e1900 */
[----:B------:R-:W-:Y:S01]  /*0580*/  SHF.R.S32.HI R17, RZ, 0x1f, R0 ;  /* 0x0000001fff117819 */ /* 0x000fe20000011400 */
[----:B------:R-:W-:Y:S01]  /*0590*/  IMAD.MOV.U32 R0, RZ, RZ, RZ ;  /* 0x000000ffff007224 */ /* 0x000fe200078e00ff */
[----:B------:R-:W-:Y:S01]  /*05a0*/  SHF.R.S32.HI R19, RZ, 0x1f, R19 ;  /* 0x0000001fff137819 */ /* 0x000fe20000011413 */
[----:B------:R-:W4:Y:S01]  /*05b0*/  @!P0 LDG.E R4, desc[UR4][R8.64] ;  /* 0x0000000408048981 */ /* 0x000f22000c1e1900 */
[----:B------:R-:W-:Y:S02]  /*05c0*/  ISETP.GT.AND P1, PT, R3, 0x3f, PT ;  /* 0x0000003f0300780c */ /* 0x000fe40003f24270 */
[----:B------:R-:W-:Y:S01]  /*05d0*/  IADD3.X R20, R19, R17, R20, P2, P3 ;  /* 0x0000001113147210 */ /* 0x000fe200017e6414 */
[----:B------:R-:W4:Y:S01]  /*05e0*/  @!P0 LDG.E.EL R0, desc[UR4][R6.64] ;  /* 0x0000000406008981 */ /* 0x000f22000c2e1900 */
[C---:B-1----:R-:W-:Y:S01]  /*05f0*/  LEA R12, P2, R21.reuse, UR6, 0x2 ;  /* 0x00000006150c7c11 */ /* 0x042fe2000f8410ff */
[----:B---3--:R-:W-:Y:S01]  /*0600*/  IMAD.MOV.U32 R14, RZ, RZ, RZ ;  /* 0x000000ffff0e7224 */ /* 0x008fe200078e00ff */
[----:B-----5:R-:W1:Y:S02]  /*0610*/  LDC.64 R10, c[0x0][0x250] ;  /* 0x00009400ff0a7b82 */ /* 0x020e640000000a00 */
[----:B------:R-:W-:-:S05]  /*0620*/  LEA.HI.X R13, R21, UR7, R20, 0x2, P2 ;  /* 0x00000007150d7c11 */ /* 0x000fca00090f1414 */
[----:B------:R-:W3:Y:S01]  /*0630*/  @P1 LDG.E R14, desc[UR4][R12.64+-0x1000] ;  /* 0xfff000040c0e1981 */ /* 0x000ee2000c1e1900 */
[----:B-1----:R-:W-:Y:S01]  /*0640*/  IMAD.WIDE R10, R2, 0x4, R10 ;  /* 0x00000004020a7825 */ /* 0x002fe200078e020a */
[----:B--2---:R-:W-:Y:S02]  /*0650*/  SEL R5, R5, RZ, !P0 ;  /* 0x000000ff05057207 */ /* 0x004fe40004000000 */
[----:B----4-:R-:W-:Y:S02]  /*0660*/  SEL R16, R16, RZ, !P0 ;  /* 0x000000ff10107207 */ /* 0x010fe40004000000 */
[----:B------:R-:W-:-:S03]  /*0670*/  SEL R18, R18, RZ, !P0 ;  /* 0x000000ff12127207 */ /* 0x000fc60004000000 */
[----:B------:R-:W-:Y:S01]  /*0680*/  FADD R16, -R5, R16 ;  /* 0x0000001005107221 */ /* 0x000fe20000000100 */
[----:B------:R-:W-:-:S03]  /*0690*/  SEL R3, R4, RZ, !P0 ;  /* 0x000000ff04037207 */ /* 0x000fc60004000000 */
[----:B------:R-:W-:Y:S01]  /*06a0*/  FFMA R18, R16, R18, R5 ;  /* 0x0000001210127223 */ /* 0x000fe20000000005 */
[----:B------:R-:W-:-:S03]  /*06b0*/  SEL R0, R0, RZ, !P0 ;  /* 0x000000ff00007207 */ /* 0x000fc60004000000 */
[----:B------:R-:W-:-:S04]  /*06c0*/  FADD R18, -R3, R18 ;  /* 0x0000001203127221 */ /* 0x000fc80000000100 */
[----:B------:R-:W-:Y:S01]  /*06d0*/  FFMA R3, R18, R0, R3 ;  /* 0x0000000012037223 */ /* 0x000fe20000000003 */
[----:B---3--:R-:W-:-:S05]  /*06e0*/  @P0 SEL R3, R14, RZ, P1 ;  /* 0x000000ff0e030207 */ /* 0x008fca0000800000 */
[----:B------:R-:W-:Y:S01]  /*06f0*/  STG.E desc[UR4][R10.64], R3 ;  /* 0x000000030a007986 */ /* 0x000fe2000c101904 */
[----:B------:R-:W-:Y:S05]  /*0700*/  EXIT ;  /* 0x000000000000794d */ /* 0x000fea0003800000 */
.L_x_0:
[----:B------:R-:W-:-:S00]  /*0710*/  BRA `(.L_x_0) ;  /* 0xfffffffc00fc7947 */ /* 0x000fc0000383ffff */
[----:B------:R-:W-:-:S00]  /*0720*/  NOP ;  /* 0x0000000000007918 */ /* 0x000fc00000000000 */
        /* <DEDUP_REMOVED lines=13> */
.L_x_1:


//--------------------- .nv.constant0.triton_poi_fused_cat_58 --------------------------
	.section	.nv.constant0.triton_poi_fused_cat_58,"a",@progbits
	.sectionflags	@""
	.align	4
.nv.constant0.triton_poi_fused_cat_58:
	.zero		604
